//
// Generated by NVIDIA NVVM Compiler
//
// Compiler Build ID: CL-36424714
// Cuda compilation tools, release 13.0, V13.0.88
// Based on NVVM 20.0.0
//

.version 9.0
.target sm_100
.address_size 64

	// .globl	_Z6prova2v
.global .align 8 .b8 Adj_array[40];
.global .align 4 .b8 F_array[256];
.global .align 4 .b8 Ouptput[256];

.visible .entry _Z6prova2v()
{
	.reg .pred 	%p<3>;
	.reg .b32 	%r<11>;
	.reg .b64 	%rd<8>;

	mov.u32 	%r6, %ctaid.x;
	shl.b32 	%r7, %r6, 5;
	mov.u32 	%r1, %tid.x;
	add.s32 	%r10, %r7, %r1;
	setp.gt.s32 	%p1, %r10, 63;
	@%p1 bra 	$L__BB0_4;
	cvt.u64.u32 	%rd1, %r1;
	mov.u32 	%r8, %nctaid.x;
	shl.b32 	%r3, %r8, 5;
$L__BB0_2:
	mov.u32 	%r4, %r10;
	add.s32 	%r10, %r4, %r3;
	setp.lt.s32 	%p2, %r10, 64;
	@%p2 bra 	$L__BB0_2;
	mul.wide.s32 	%rd2, %r4, 4;
	mov.u64 	%rd3, F_array;
	add.s64 	%rd4, %rd3, %rd2;
	ld.global.u32 	%r9, [%rd4];
	shl.b64 	%rd5, %rd1, 2;
	mov.u64 	%rd6, Ouptput;
	add.s64 	%rd7, %rd6, %rd5;
	st.global.u32 	[%rd7], %r9;
$L__BB0_4:
	ret;

}


// ===== COMPILED SASS (sm_100) =====

	.target	sm_100

	.elftype	@"ET_EXEC"


//--------------------- .note.nv.tkinfo           --------------------------
	.section	.note.nv.tkinfo,"",@"SHT_NOTE"
	.sectionflags	@"SHF_NOTE_NV_TKINFO"
	.tkinfo
        /*0018*/ 	.word	0x00000002
        /*0030*/ 	.string	""
        /*0030*/ 	.string	"ptxas"
        /*0030*/ 	.string	"Cuda compilation tools, release 13.0, V13.0.88"
        /*0030*/ 	.string	"Build cuda_13.0.r13.0/compiler.36424714_0"
        /*0030*/ 	.string	"-arch sm_100 -m 64 "



//--------------------- .note.nv.cuinfo           --------------------------
	.section	.note.nv.cuinfo,"",@"SHT_NOTE"
	.sectionflags	@"SHF_NOTE_NV_CUINFO"
        /*0018*/ 	.short	0x0002
        /*001a*/ 	.short	0x0064
        /*001c*/ 	.short	0x0082
	.zero		2


//--------------------- .nv.info                  --------------------------
	.section	.nv.info,"",@"SHT_CUDA_INFO"
	.align	4


	//----- nvinfo : EIATTR_REGCOUNT
	.align		4
        /*0000*/ 	.byte	0x04, 0x2f
        /*0002*/ 	.short	(.L_4 - .L_3)
	.align		4
.L_3:
        /*0004*/ 	.word	index@(_Z6prova2v)
        /*0008*/ 	.word	0x0000000a


	//----- nvinfo : EIATTR_FRAME_SIZE
	.align		4
.L_4:
        /*000c*/ 	.byte	0x04, 0x11
        /*000e*/ 	.short	(.L_6 - .L_5)
	.align		4
.L_5:
        /*0010*/ 	.word	index@(_Z6prova2v)
        /*0014*/ 	.word	0x00000000


	//----- nvinfo : EIATTR_MIN_STACK_SIZE
	.align		4
.L_6:
        /*0018*/ 	.byte	0x04, 0x12
        /*001a*/ 	.short	(.L_8 - .L_7)
	.align		4
.L_7:
        /*001c*/ 	.word	index@(_Z6prova2v)
        /*0020*/ 	.word	0x00000000
.L_8:


//--------------------- .nv.compat                --------------------------
	.section	.nv.compat,"",@"SHT_CUDA_COMPAT_INFO"
	.align	4
        /*0000*/ 	.byte	0x02, 0x09, 0x00, 0x00, 0x02, 0x02, 0x01, 0x00, 0x02, 0x05, 0x05, 0x00, 0x03, 0x07, 0x01, 0x01
        /*0010*/ 	.byte	0x02, 0x03, 0x00, 0x00, 0x02, 0x06, 0x01, 0x00, 0x04, 0x0b, 0x08, 0x00, 0x09, 0x00, 0x00, 0x00
        /*0020*/ 	.byte	0x00, 0x00, 0x00, 0x00


//--------------------- .nv.info._Z6prova2v       --------------------------
	.section	.nv.info._Z6prova2v,"",@"SHT_CUDA_INFO"
	.sectionflags	@""
	.align	4


	//----- nvinfo : EIATTR_CUDA_API_VERSION
	.align		4
        /*0000*/ 	.byte	0x04, 0x37
        /*0002*/ 	.short	(.L_10 - .L_9)
.L_9:
        /*0004*/ 	.word	0x00000082


	//----- nvinfo : EIATTR_SPARSE_MMA_MASK
	.align		4
.L_10:
        /*0008*/ 	.byte	0x03, 0x50
        /*000a*/ 	.short	0x0000


	//----- nvinfo : EIATTR_MAXREG_COUNT
	.align		4
        /*000c*/ 	.byte	0x03, 0x1b
        /*000e*/ 	.short	0x00ff


	//----- nvinfo : EIATTR_MERCURY_ISA_VERSION
	.align		4
        /*0010*/ 	.byte	0x03, 0x5f
        /*0012*/ 	.short	0x0101


	//----- nvinfo : EIATTR_VRC_CTA_INIT_COUNT
	.align		4
        /*0014*/ 	.byte	0x02, 0x4a
	.zero		1
	.zero		1


	//----- nvinfo : EIATTR_EXIT_INSTR_OFFSETS
	.align		4
        /*0018*/ 	.byte	0x04, 0x1c
        /*001a*/ 	.short	(.L_12 - .L_11)


	//   ....[0]....
.L_11:
        /*001c*/ 	.word	0x00000050


	//   ....[1]....
        /*0020*/ 	.word	0x00000150


	//----- nvinfo : EIATTR_CRS_STACK_SIZE
	.align		4
.L_12:
        /*0024*/ 	.byte	0x04, 0x1e
        /*0026*/ 	.short	(.L_14 - .L_13)
.L_13:
        /*0028*/ 	.word	0x00000000


	//----- nvinfo : EIATTR_SW_WAR
	.align		4
.L_14:
        /*002c*/ 	.byte	0x04, 0x36
        /*002e*/ 	.short	(.L_16 - .L_15)
.L_15:
        /*0030*/ 	.word	0x00000008
.L_16:


//--------------------- .nv.callgraph             --------------------------
	.section	.nv.callgraph,"",@"SHT_CUDA_CALLGRAPH"
	.align	4
	.sectionentsize	8
	.align		4
        /*0000*/ 	.word	0x00000000
	.align		4
        /*0004*/ 	.word	0xffffffff
	.align		4
        /*0008*/ 	.word	0x00000000
	.align		4
        /*000c*/ 	.word	0xfffffffe
	.align		4
        /*0010*/ 	.word	0x00000000
	.align		4
        /*0014*/ 	.word	0xfffffffd
	.align		4
        /*0018*/ 	.word	0x00000000
	.align		4
        /*001c*/ 	.word	0xfffffffc


//--------------------- .nv.constant4             --------------------------
	.section	.nv.constant4,"a",@progbits
	.align	8
	.align		8
.nv.constant4:
        /*0000*/ 	.dword	Adj_array
	.align		8
        /*0008*/ 	.dword	F_array
	.align		8
        /*0010*/ 	.dword	Ouptput


//--------------------- .text._Z6prova2v          --------------------------
	.section	.text._Z6prova2v,"ax",@progbits
	.align	128
        .global         _Z6prova2v
        .type           _Z6prova2v,@function
        .size           _Z6prova2v,(.L_x_3 - _Z6prova2v)
        .other          _Z6prova2v,@"STO_CUDA_ENTRY STV_DEFAULT"
_Z6prova2v:
.text._Z6prova2v:
[----:B------:R-:W-:Y:S01]  /*0000*/  LDC R1, c[0x0][0x37c] ;  /* 0x0000df00ff017b82 */ /* 0x000fe20000000800 */
[----:B------:R-:W0:Y:S01]  /*0010*/  S2R R0, SR_CTAID.X ;  /* 0x0000000000007919 */ /* 0x000e220000002500 */
[----:B------:R-:W0:Y:S02]  /*0020*/  S2R R5, SR_TID.X ;  /* 0x0000000000057919 */ /* 0x000e240000002100 */
[----:B0-----:R-:W-:-:S05]  /*0030*/  IMAD R0, R0, 0x20, R5 ;  /* 0x0000002000007824 */ /* 0x001fca00078e0205 */
[----:B------:R-:W-:-:S13]  /*0040*/  ISETP.GT.AND P0, PT, R0, 0x3f, PT ;  /* 0x0000003f0000780c */ /* 0x000fda0003f04270 */
[----:B------:R-:W-:Y:S05]  /*0050*/  @P0 EXIT ;  /* 0x000000000000094d */ /* 0x000fea0003800000 */
[----:B------:R-:W0:Y:S01]  /*0060*/  LDC R3, c[0x0][0x370] ;  /* 0x0000dc00ff037b82 */ /* 0x000e220000000800 */
[----:B------:R-:W-:Y:S01]  /*0070*/  BSSY.RECONVERGENT B0, `(.L_x_0) ;  /* 0x0000006000007945 */ /* 0x000fe20003800200 */
[----:B------:R-:W1:Y:S02]  /*0080*/  LDCU.64 UR4, c[0x0][0x358] ;  /* 0x00006b00ff0477ac */ /* 0x000e640008000a00 */
.L_x_1:
[--C-:B------:R-:W-:Y:S02]  /*0090*/  IMAD.MOV.U32 R7, RZ, RZ, R0.reuse ;  /* 0x000000ffff077224 */ /* 0x100fe400078e0000 */
[----:B0-----:R-:W-:-:S05]  /*00a0*/  IMAD R0, R3, 0x20, R0 ;  /* 0x0000002003007824 */ /* 0x001fca00078e0200 */
[----:B------:R-:W-:-:S13]  /*00b0*/  ISETP.GE.AND P0, PT, R0, 0x40, PT ;  /* 0x000000400000780c */ /* 0x000fda0003f06270 */
[----:B------:R-:W-:Y:S05]  /*00c0*/  @!P0 BRA `(.L_x_1) ;  /* 0xfffffffc00f08947 */ /* 0x000fea000383ffff */
[----:B-1----:R-:W-:Y:S05]  /*00d0*/  BSYNC.RECONVERGENT B0 ;  /* 0x0000000000007941 */ /* 0x002fea0003800200 */
.L_x_0:
[----:B------:R-:W0:Y:S01]  /*00e0*/  LDC.64 R2, c[0x4][0x8] ;  /* 0x01000200ff027b82 */ /* 0x000e220000000a00 */
[----:B------:R-:W1:Y:S01]  /*00f0*/  LDCU.64 UR6, c[0x4][0x10] ;  /* 0x01000200ff0677ac */ /* 0x000e620008000a00 */
[----:B0-----:R-:W-:-:S06]  /*0100*/  IMAD.WIDE R2, R7, 0x4, R2 ;  /* 0x0000000407027825 */ /* 0x001fcc00078e0202 */
[----:B------:R-:W2:Y:S01]  /*0110*/  LDG.E R3, desc[UR4][R2.64] ;  /* 0x0000000402037981 */ /* 0x000ea2000c1e1900 */
[----:B-1----:R-:W-:-:S04]  /*0120*/  LEA R4, P0, R5, UR6, 0x2 ;  /* 0x0000000605047c11 */ /* 0x002fc8000f8010ff */
[----:B------:R-:W-:-:S05]  /*0130*/  LEA.HI.X R5, R5, UR7, RZ, 0x2, P0 ;  /* 0x0000000705057c11 */ /* 0x000fca00080f14ff */
[----:B--2---:R-:W-:Y:S01]  /*0140*/  STG.E desc[UR4][R4.64], R3 ;  /* 0x0000000304007986 */ /* 0x004fe2000c101904 */
[----:B------:R-:W-:Y:S05]  /*0150*/  EXIT ;  /* 0x000000000000794d */ /* 0x000fea0003800000 */
.L_x_2:
[----:B------:R-:W-:-:S00]  /*0160*/  BRA `(.L_x_2) ;  /* 0xfffffffc00fc7947 */ /* 0x000fc0000383ffff */
[----:B------:R-:W-:-:S00]  /*0170*/  NOP ;  /* 0x0000000000007918 */ /* 0x000fc00000000000 */
        /* <DEDUP_REMOVED lines=8> */
.L_x_3:


//--------------------- .nv.shared.reserved.0     --------------------------
	.section	.nv.shared.reserved.0,"aw",@nobits
	.weak		__nv_reservedSMEM_offset_0_alias
	.size		__nv_reservedSMEM_offset_0_alias, 0, 64
	.other		__nv_reservedSMEM_offset_0_alias,@"STO_CUDA_RESERVED_SHARED STV_DEFAULT"
__nv_reservedSMEM_offset_0_alias:
	.zero		0
	.zero		64


//--------------------- .nv.global                --------------------------
	.section	.nv.global,"aw",@nobits
	.align	8
.nv.global:
	.type		Adj_array,@object
	.size		Adj_array,(Ouptput - Adj_array)
Adj_array:
	.zero		40
	.type		Ouptput,@object
	.size		Ouptput,(F_array - Ouptput)
Ouptput:
	.zero		256
	.type		F_array,@object
	.size		F_array,(.L_1 - F_array)
F_array:
	.zero		256
.L_1:


//--------------------- .nv.constant0._Z6prova2v  --------------------------
	.section	.nv.constant0._Z6prova2v,"a",@progbits
	.sectionflags	@""
	.align	4
.nv.constant0._Z6prova2v:
	.zero		896


//--------------------- SYMBOLS --------------------------

	.type		.nv.reservedSmem.offset0,@object
	.size		.nv.reservedSmem.offset0,0x4
